//
// Generated by NVIDIA NVVM Compiler
//
// Compiler Build ID: CL-36424714
// Cuda compilation tools, release 13.0, V13.0.88
// Based on NVVM 20.0.0
//

.version 9.0
.target sm_100
.address_size 64

	// .globl	_Z13MatrixMulCUDAILi32EEvPfS0_S0_ii
// _ZZ13MatrixMulCUDAILi32EEvPfS0_S0_iiE2As has been demoted
// _ZZ13MatrixMulCUDAILi32EEvPfS0_S0_iiE2Bs has been demoted

.visible .entry _Z13MatrixMulCUDAILi32EEvPfS0_S0_ii(
	.param .u64 .ptr .align 1 _Z13MatrixMulCUDAILi32EEvPfS0_S0_ii_param_0,
	.param .u64 .ptr .align 1 _Z13MatrixMulCUDAILi32EEvPfS0_S0_ii_param_1,
	.param .u64 .ptr .align 1 _Z13MatrixMulCUDAILi32EEvPfS0_S0_ii_param_2,
	.param .u32 _Z13MatrixMulCUDAILi32EEvPfS0_S0_ii_param_3,
	.param .u32 _Z13MatrixMulCUDAILi32EEvPfS0_S0_ii_param_4
)
{
	.reg .pred 	%p<3>;
	.reg .b32 	%r<36>;
	.reg .b32 	%f<105>;
	.reg .b64 	%rd<13>;
	// demoted variable
	.shared .align 4 .b8 _ZZ13MatrixMulCUDAILi32EEvPfS0_S0_iiE2As[4096];
	// demoted variable
	.shared .align 4 .b8 _ZZ13MatrixMulCUDAILi32EEvPfS0_S0_iiE2Bs[4096];
	ld.param.u64 	%rd3, [_Z13MatrixMulCUDAILi32EEvPfS0_S0_ii_param_0];
	ld.param.u64 	%rd4, [_Z13MatrixMulCUDAILi32EEvPfS0_S0_ii_param_1];
	ld.param.u64 	%rd5, [_Z13MatrixMulCUDAILi32EEvPfS0_S0_ii_param_2];
	ld.param.u32 	%r21, [_Z13MatrixMulCUDAILi32EEvPfS0_S0_ii_param_3];
	ld.param.u32 	%r22, [_Z13MatrixMulCUDAILi32EEvPfS0_S0_ii_param_4];
	mov.u32 	%r23, %ctaid.x;
	mov.u32 	%r1, %ctaid.y;
	mov.u32 	%r2, %tid.x;
	mov.u32 	%r3, %tid.y;
	shl.b32 	%r4, %r1, 5;
	mul.lo.s32 	%r35, %r21, %r4;
	shl.b32 	%r6, %r23, 5;
	shl.b32 	%r7, %r22, 5;
	setp.lt.s32 	%p1, %r21, 1;
	mov.f32 	%f104, 0f00000000;
	@%p1 bra 	$L__BB0_3;
	shl.b32 	%r24, %r3, 7;
	mov.u32 	%r25, _ZZ13MatrixMulCUDAILi32EEvPfS0_S0_iiE2As;
	add.s32 	%r8, %r25, %r24;
	shl.b32 	%r26, %r2, 2;
	add.s32 	%r9, %r8, %r26;
	mov.u32 	%r27, _ZZ13MatrixMulCUDAILi32EEvPfS0_S0_iiE2Bs;
	add.s32 	%r11, %r27, %r26;
	add.s32 	%r10, %r11, %r24;
	mad.lo.s32 	%r28, %r22, %r3, %r2;
	add.s32 	%r34, %r28, %r6;
	add.s32 	%r29, %r3, %r4;
	mad.lo.s32 	%r33, %r21, %r29, %r2;
	add.s32 	%r14, %r35, %r21;
	cvta.to.global.u64 	%rd1, %rd4;
	cvta.to.global.u64 	%rd2, %rd5;
	mov.f32 	%f104, 0f00000000;
$L__BB0_2:
	mul.wide.s32 	%rd6, %r34, 4;
	add.s64 	%rd7, %rd2, %rd6;
	mul.wide.s32 	%rd8, %r33, 4;
	add.s64 	%rd9, %rd1, %rd8;
	ld.global.f32 	%f6, [%rd9];
	st.shared.f32 	[%r9], %f6;
	ld.global.f32 	%f7, [%rd7];
	st.shared.f32 	[%r10], %f7;
	bar.sync 	0;
	ld.shared.f32 	%f8, [%r8];
	ld.shared.f32 	%f9, [%r11];
	fma.rn.f32 	%f10, %f8, %f9, %f104;
	ld.shared.f32 	%f11, [%r8+4];
	ld.shared.f32 	%f12, [%r11+128];
	fma.rn.f32 	%f13, %f11, %f12, %f10;
	ld.shared.f32 	%f14, [%r8+8];
	ld.shared.f32 	%f15, [%r11+256];
	fma.rn.f32 	%f16, %f14, %f15, %f13;
	ld.shared.f32 	%f17, [%r8+12];
	ld.shared.f32 	%f18, [%r11+384];
	fma.rn.f32 	%f19, %f17, %f18, %f16;
	ld.shared.f32 	%f20, [%r8+16];
	ld.shared.f32 	%f21, [%r11+512];
	fma.rn.f32 	%f22, %f20, %f21, %f19;
	ld.shared.f32 	%f23, [%r8+20];
	ld.shared.f32 	%f24, [%r11+640];
	fma.rn.f32 	%f25, %f23, %f24, %f22;
	ld.shared.f32 	%f26, [%r8+24];
	ld.shared.f32 	%f27, [%r11+768];
	fma.rn.f32 	%f28, %f26, %f27, %f25;
	ld.shared.f32 	%f29, [%r8+28];
	ld.shared.f32 	%f30, [%r11+896];
	fma.rn.f32 	%f31, %f29, %f30, %f28;
	ld.shared.f32 	%f32, [%r8+32];
	ld.shared.f32 	%f33, [%r11+1024];
	fma.rn.f32 	%f34, %f32, %f33, %f31;
	ld.shared.f32 	%f35, [%r8+36];
	ld.shared.f32 	%f36, [%r11+1152];
	fma.rn.f32 	%f37, %f35, %f36, %f34;
	ld.shared.f32 	%f38, [%r8+40];
	ld.shared.f32 	%f39, [%r11+1280];
	fma.rn.f32 	%f40, %f38, %f39, %f37;
	ld.shared.f32 	%f41, [%r8+44];
	ld.shared.f32 	%f42, [%r11+1408];
	fma.rn.f32 	%f43, %f41, %f42, %f40;
	ld.shared.f32 	%f44, [%r8+48];
	ld.shared.f32 	%f45, [%r11+1536];
	fma.rn.f32 	%f46, %f44, %f45, %f43;
	ld.shared.f32 	%f47, [%r8+52];
	ld.shared.f32 	%f48, [%r11+1664];
	fma.rn.f32 	%f49, %f47, %f48, %f46;
	ld.shared.f32 	%f50, [%r8+56];
	ld.shared.f32 	%f51, [%r11+1792];
	fma.rn.f32 	%f52, %f50, %f51, %f49;
	ld.shared.f32 	%f53, [%r8+60];
	ld.shared.f32 	%f54, [%r11+1920];
	fma.rn.f32 	%f55, %f53, %f54, %f52;
	ld.shared.f32 	%f56, [%r8+64];
	ld.shared.f32 	%f57, [%r11+2048];
	fma.rn.f32 	%f58, %f56, %f57, %f55;
	ld.shared.f32 	%f59, [%r8+68];
	ld.shared.f32 	%f60, [%r11+2176];
	fma.rn.f32 	%f61, %f59, %f60, %f58;
	ld.shared.f32 	%f62, [%r8+72];
	ld.shared.f32 	%f63, [%r11+2304];
	fma.rn.f32 	%f64, %f62, %f63, %f61;
	ld.shared.f32 	%f65, [%r8+76];
	ld.shared.f32 	%f66, [%r11+2432];
	fma.rn.f32 	%f67, %f65, %f66, %f64;
	ld.shared.f32 	%f68, [%r8+80];
	ld.shared.f32 	%f69, [%r11+2560];
	fma.rn.f32 	%f70, %f68, %f69, %f67;
	ld.shared.f32 	%f71, [%r8+84];
	ld.shared.f32 	%f72, [%r11+2688];
	fma.rn.f32 	%f73, %f71, %f72, %f70;
	ld.shared.f32 	%f74, [%r8+88];
	ld.shared.f32 	%f75, [%r11+2816];
	fma.rn.f32 	%f76, %f74, %f75, %f73;
	ld.shared.f32 	%f77, [%r8+92];
	ld.shared.f32 	%f78, [%r11+2944];
	fma.rn.f32 	%f79, %f77, %f78, %f76;
	ld.shared.f32 	%f80, [%r8+96];
	ld.shared.f32 	%f81, [%r11+3072];
	fma.rn.f32 	%f82, %f80, %f81, %f79;
	ld.shared.f32 	%f83, [%r8+100];
	ld.shared.f32 	%f84, [%r11+3200];
	fma.rn.f32 	%f85, %f83, %f84, %f82;
	ld.shared.f32 	%f86, [%r8+104];
	ld.shared.f32 	%f87, [%r11+3328];
	fma.rn.f32 	%f88, %f86, %f87, %f85;
	ld.shared.f32 	%f89, [%r8+108];
	ld.shared.f32 	%f90, [%r11+3456];
	fma.rn.f32 	%f91, %f89, %f90, %f88;
	ld.shared.f32 	%f92, [%r8+112];
	ld.shared.f32 	%f93, [%r11+3584];
	fma.rn.f32 	%f94, %f92, %f93, %f91;
	ld.shared.f32 	%f95, [%r8+116];
	ld.shared.f32 	%f96, [%r11+3712];
	fma.rn.f32 	%f97, %f95, %f96, %f94;
	ld.shared.f32 	%f98, [%r8+120];
	ld.shared.f32 	%f99, [%r11+3840];
	fma.rn.f32 	%f100, %f98, %f99, %f97;
	ld.shared.f32 	%f101, [%r8+124];
	ld.shared.f32 	%f102, [%r11+3968];
	fma.rn.f32 	%f104, %f101, %f102, %f100;
	bar.sync 	0;
	add.s32 	%r35, %r35, 32;
	add.s32 	%r34, %r34, %r7;
	add.s32 	%r33, %r33, 32;
	setp.lt.s32 	%p2, %r35, %r14;
	@%p2 bra 	$L__BB0_2;
$L__BB0_3:
	cvta.to.global.u64 	%rd10, %rd3;
	add.s32 	%r30, %r6, %r2;
	mad.lo.s32 	%r31, %r22, %r3, %r30;
	mad.lo.s32 	%r32, %r7, %r1, %r31;
	mul.wide.s32 	%rd11, %r32, 4;
	add.s64 	%rd12, %rd10, %rd11;
	st.global.f32 	[%rd12], %f104;
	ret;

}


// ===== COMPILED SASS (sm_100) =====

	.target	sm_100

	.elftype	@"ET_EXEC"


//--------------------- .note.nv.tkinfo           --------------------------
	.section	.note.nv.tkinfo,"",@"SHT_NOTE"
	.sectionflags	@"SHF_NOTE_NV_TKINFO"
	.tkinfo
        /*0018*/ 	.word	0x00000002
        /*0030*/ 	.string	""
        /*0030*/ 	.string	"ptxas"
        /*0030*/ 	.string	"Cuda compilation tools, release 13.0, V13.0.88"
        /*0030*/ 	.string	"Build cuda_13.0.r13.0/compiler.36424714_0"
        /*0030*/ 	.string	"-arch sm_100 -m 64 "



//--------------------- .note.nv.cuinfo           --------------------------
	.section	.note.nv.cuinfo,"",@"SHT_NOTE"
	.sectionflags	@"SHF_NOTE_NV_CUINFO"
        /*0018*/ 	.short	0x0002
        /*001a*/ 	.short	0x0064
        /*001c*/ 	.short	0x0082
	.zero		2


//--------------------- .nv.info                  --------------------------
	.section	.nv.info,"",@"SHT_CUDA_INFO"
	.align	4


	//----- nvinfo : EIATTR_REGCOUNT
	.align		4
        /*0000*/ 	.byte	0x04, 0x2f
        /*0002*/ 	.short	(.L_1 - .L_0)
	.align		4
.L_0:
        /*0004*/ 	.word	index@(_Z13MatrixMulCUDAILi32EEvPfS0_S0_ii)
        /*0008*/ 	.word	0x00000020


	//----- nvinfo : EIATTR_FRAME_SIZE
	.align		4
.L_1:
        /*000c*/ 	.byte	0x04, 0x11
        /*000e*/ 	.short	(.L_3 - .L_2)
	.align		4
.L_2:
        /*0010*/ 	.word	index@(_Z13MatrixMulCUDAILi32EEvPfS0_S0_ii)
        /*0014*/ 	.word	0x00000000


	//----- nvinfo : EIATTR_MIN_STACK_SIZE
	.align		4
.L_3:
        /*0018*/ 	.byte	0x04, 0x12
        /*001a*/ 	.short	(.L_5 - .L_4)
	.align		4
.L_4:
        /*001c*/ 	.word	index@(_Z13MatrixMulCUDAILi32EEvPfS0_S0_ii)
        /*0020*/ 	.word	0x00000000
.L_5:


//--------------------- .nv.compat                --------------------------
	.section	.nv.compat,"",@"SHT_CUDA_COMPAT_INFO"
	.align	4
        /*0000*/ 	.byte	0x02, 0x09, 0x00, 0x00, 0x02, 0x02, 0x01, 0x00, 0x02, 0x05, 0x05, 0x00, 0x03, 0x07, 0x01, 0x01
        /*0010*/ 	.byte	0x02, 0x03, 0x00, 0x00, 0x02, 0x06, 0x01, 0x00, 0x04, 0x0b, 0x08, 0x00, 0x09, 0x00, 0x00, 0x00
        /*0020*/ 	.byte	0x00, 0x00, 0x00, 0x00


//--------------------- .nv.info._Z13MatrixMulCUDAILi32EEvPfS0_S0_ii --------------------------
	.section	.nv.info._Z13MatrixMulCUDAILi32EEvPfS0_S0_ii,"",@"SHT_CUDA_INFO"
	.sectionflags	@""
	.align	4


	//----- nvinfo : EIATTR_CUDA_API_VERSION
	.align		4
        /*0000*/ 	.byte	0x04, 0x37
        /*0002*/ 	.short	(.L_7 - .L_6)
.L_6:
        /*0004*/ 	.word	0x00000082


	//----- nvinfo : EIATTR_KPARAM_INFO
	.align		4
.L_7:
        /*0008*/ 	.byte	0x04, 0x17
        /*000a*/ 	.short	(.L_9 - .L_8)
.L_8:
        /*000c*/ 	.word	0x00000000
        /*0010*/ 	.short	0x0004
        /*0012*/ 	.short	0x001c
        /*0014*/ 	.byte	0x00, 0xf0, 0x11, 0x00


	//----- nvinfo : EIATTR_KPARAM_INFO
	.align		4
.L_9:
        /*0018*/ 	.byte	0x04, 0x17
        /*001a*/ 	.short	(.L_11 - .L_10)
.L_10:
        /*001c*/ 	.word	0x00000000
        /*0020*/ 	.short	0x0003
        /*0022*/ 	.short	0x0018
        /*0024*/ 	.byte	0x00, 0xf0, 0x11, 0x00


	//----- nvinfo : EIATTR_KPARAM_INFO
	.align		4
.L_11:
        /*0028*/ 	.byte	0x04, 0x17
        /*002a*/ 	.short	(.L_13 - .L_12)
.L_12:
        /*002c*/ 	.word	0x00000000
        /*0030*/ 	.short	0x0002
        /*0032*/ 	.short	0x0010
        /*0034*/ 	.byte	0x00, 0xf5, 0x21, 0x00


	//----- nvinfo : EIATTR_KPARAM_INFO
	.align		4
.L_13:
        /*0038*/ 	.byte	0x04, 0x17
        /*003a*/ 	.short	(.L_15 - .L_14)
.L_14:
        /*003c*/ 	.word	0x00000000
        /*0040*/ 	.short	0x0001
        /*0042*/ 	.short	0x0008
        /*0044*/ 	.byte	0x00, 0xf5, 0x21, 0x00


	//----- nvinfo : EIATTR_KPARAM_INFO
	.align		4
.L_15:
        /*0048*/ 	.byte	0x04, 0x17
        /*004a*/ 	.short	(.L_17 - .L_16)
.L_16:
        /*004c*/ 	.word	0x00000000
        /*0050*/ 	.short	0x0000
        /*0052*/ 	.short	0x0000
        /*0054*/ 	.byte	0x00, 0xf5, 0x21, 0x00


	//----- nvinfo : EIATTR_SPARSE_MMA_MASK
	.align		4
.L_17:
        /*0058*/ 	.byte	0x03, 0x50
        /*005a*/ 	.short	0x0000


	//----- nvinfo : EIATTR_MAXREG_COUNT
	.align		4
        /*005c*/ 	.byte	0x03, 0x1b
        /*005e*/ 	.short	0x00ff


	//----- nvinfo : EIATTR_NUM_BARRIERS
	.align		4
        /*0060*/ 	.byte	0x02, 0x4c
        /*0062*/ 	.byte	0x01
	.zero		1


	//----- nvinfo : EIATTR_MERCURY_ISA_VERSION
	.align		4
        /*0064*/ 	.byte	0x03, 0x5f
        /*0066*/ 	.short	0x0101


	//----- nvinfo : EIATTR_VRC_CTA_INIT_COUNT
	.align		4
        /*0068*/ 	.byte	0x02, 0x4a
	.zero		1
	.zero		1


	//----- nvinfo : EIATTR_EXIT_INSTR_OFFSETS
	.align		4
        /*006c*/ 	.byte	0x04, 0x1c
        /*006e*/ 	.short	(.L_19 - .L_18)


	//   ....[0]....
.L_18:
        /*0070*/ 	.word	0x00000790


	//----- nvinfo : EIATTR_CBANK_PARAM_SIZE
	.align		4
.L_19:
        /*0074*/ 	.byte	0x03, 0x19
        /*0076*/ 	.short	0x0020


	//----- nvinfo : EIATTR_PARAM_CBANK
	.align		4
        /*0078*/ 	.byte	0x04, 0x0a
        /*007a*/ 	.short	(.L_21 - .L_20)
	.align		4
.L_20:
        /*007c*/ 	.word	index@(.nv.constant0._Z13MatrixMulCUDAILi32EEvPfS0_S0_ii)
        /*0080*/ 	.short	0x0380
        /*0082*/ 	.short	0x0020


	//----- nvinfo : EIATTR_SW_WAR
	.align		4
.L_21:
        /*0084*/ 	.byte	0x04, 0x36
        /*0086*/ 	.short	(.L_23 - .L_22)
.L_22:
        /*0088*/ 	.word	0x00000008
.L_23:


//--------------------- .nv.callgraph             --------------------------
	.section	.nv.callgraph,"",@"SHT_CUDA_CALLGRAPH"
	.align	4
	.sectionentsize	8
	.align		4
        /*0000*/ 	.word	0x00000000
	.align		4
        /*0004*/ 	.word	0xffffffff
	.align		4
        /*0008*/ 	.word	0x00000000
	.align		4
        /*000c*/ 	.word	0xfffffffe
	.align		4
        /*0010*/ 	.word	0x00000000
	.align		4
        /*0014*/ 	.word	0xfffffffd
	.align		4
        /*0018*/ 	.word	0x00000000
	.align		4
        /*001c*/ 	.word	0xfffffffc


//--------------------- .text._Z13MatrixMulCUDAILi32EEvPfS0_S0_ii --------------------------
	.section	.text._Z13MatrixMulCUDAILi32EEvPfS0_S0_ii,"ax",@progbits
	.align	128
        .global         _Z13MatrixMulCUDAILi32EEvPfS0_S0_ii
        .type           _Z13MatrixMulCUDAILi32EEvPfS0_S0_ii,@function
        .size           _Z13MatrixMulCUDAILi32EEvPfS0_S0_ii,(.L_x_3 - _Z13MatrixMulCUDAILi32EEvPfS0_S0_ii)
        .other          _Z13MatrixMulCUDAILi32EEvPfS0_S0_ii,@"STO_CUDA_ENTRY STV_DEFAULT"
_Z13MatrixMulCUDAILi32EEvPfS0_S0_ii:
.text._Z13MatrixMulCUDAILi32EEvPfS0_S0_ii:
[----:B------:R-:W-:Y:S08]  /*0000*/  LDC R1, c[0x0][0x37c] ;  /* 0x0000df00ff017b82 */ /* 0x000ff00000000800 */
[----:B------:R-:W0:Y:S01]  /*0010*/  LDC.64 R4, c[0x0][0x398] ;  /* 0x0000e600ff047b82 */ /* 0x000e220000000a00 */
[----:B------:R-:W1:Y:S01]  /*0020*/  S2R R0, SR_CTAID.X ;  /* 0x0000000000007919 */ /* 0x000e620000002500 */
[----:B------:R-:W2:Y:S01]  /*0030*/  LDCU.64 UR8, c[0x0][0x358] ;  /* 0x00006b00ff0877ac */ /* 0x000ea20008000a00 */
[----:B------:R-:W-:Y:S01]  /*0040*/  HFMA2 R19, -RZ, RZ, 0, 0 ;  /* 0x00000000ff137431 */ /* 0x000fe200000001ff */
[----:B------:R-:W1:Y:S04]  /*0050*/  S2R R7, SR_TID.X ;  /* 0x0000000000077919 */ /* 0x000e680000002100 */
[----:B------:R-:W3:Y:S01]  /*0060*/  LDC.64 R20, c[0x0][0x380] ;  /* 0x0000e000ff147b82 */ /* 0x000ee20000000a00 */
[----:B------:R-:W4:Y:S07]  /*0070*/  S2R R8, SR_TID.Y ;  /* 0x0000000000087919 */ /* 0x000f2e0000002200 */
[----:B------:R-:W0:Y:S02]  /*0080*/  S2UR UR10, SR_CTAID.Y ;  /* 0x00000000000a79c3 */ /* 0x000e240000002600 */
[----:B0-----:R-:W-:-:S02]  /*0090*/  ISETP.GE.AND P0, PT, R4, 0x1, PT ;  /* 0x000000010400780c */ /* 0x001fc40003f06270 */
[----:B------:R-:W-:Y:S02]  /*00a0*/  SHF.L.U32 R18, R5, 0x5, RZ ;  /* 0x0000000505127819 */ /* 0x000fe400000006ff */
[----:B-1----:R-:W-:-:S05]  /*00b0*/  LEA R2, R0, R7, 0x5 ;  /* 0x0000000700027211 */ /* 0x002fca00078e28ff */
[----:B----4-:R-:W-:-:S04]  /*00c0*/  IMAD R2, R8, R5, R2 ;  /* 0x0000000508027224 */ /* 0x010fc800078e0202 */
[----:B--23--:R-:W-:Y:S05]  /*00d0*/  @!P0 BRA `(.L_x_0) ;  /* 0x0000000400a08947 */ /* 0x00cfea0003800000 */
[----:B------:R-:W0:Y:S01]  /*00e0*/  S2UR UR6, SR_CgaCtaId ;  /* 0x00000000000679c3 */ /* 0x000e220000008800 */
[----:B------:R-:W-:Y:S01]  /*00f0*/  UMOV UR4, 0x400 ;  /* 0x0000040000047882 */ /* 0x000fe20000000000 */
[----:B------:R-:W-:Y:S01]  /*0100*/  USHF.L.U32 UR7, UR10, 0x5, URZ ;  /* 0x000000050a077899 */ /* 0x000fe200080006ff */
[----:B------:R-:W-:Y:S01]  /*0110*/  IMAD R3, R8, R5, R7 ;  /* 0x0000000508037224 */ /* 0x000fe200078e0207 */
[----:B------:R-:W-:Y:S01]  /*0120*/  UIADD3 UR5, UPT, UPT, UR4, 0x1000, URZ ;  /* 0x0000100004057890 */ /* 0x000fe2000fffe0ff */
[----:B------:R-:W-:-:S03]  /*0130*/  MOV R19, RZ ;  /* 0x000000ff00137202 */ /* 0x000fc60000000f00 */
[----:B------:R-:W1:Y:S01]  /*0140*/  LDC.64 R24, c[0x0][0x390] ;  /* 0x0000e400ff187b82 */ /* 0x000e620000000a00 */
[----:B------:R-:W-:Y:S01]  /*0150*/  IADD3 R5, PT, PT, R8, UR7, RZ ;  /* 0x0000000708057c10 */ /* 0x000fe2000fffe0ff */
[----:B------:R-:W-:Y:S01]  /*0160*/  IMAD R17, R4, UR7, RZ ;  /* 0x0000000704117c24 */ /* 0x000fe2000f8e02ff */
[----:B------:R-:W-:-:S03]  /*0170*/  LEA R3, R0, R3, 0x5 ;  /* 0x0000000300037211 */ /* 0x000fc600078e28ff */
[-C--:B------:R-:W-:Y:S01]  /*0180*/  IMAD R0, R5, R4.reuse, R7 ;  /* 0x0000000405007224 */ /* 0x080fe200078e0207 */
[----:B------:R-:W-:Y:S01]  /*0190*/  IADD3 R4, PT, PT, R17, R4, RZ ;  /* 0x0000000411047210 */ /* 0x000fe20007ffe0ff */
[----:B------:R-:W2:Y:S01]  /*01a0*/  LDC.64 R22, c[0x0][0x388] ;  /* 0x0000e200ff167b82 */ /* 0x000ea20000000a00 */
[----:B0-----:R-:W-:Y:S02]  /*01b0*/  ULEA UR4, UR6, UR4, 0x18 ;  /* 0x0000000406047291 */ /* 0x001fe4000f8ec0ff */
[----:B------:R-:W-:-:S04]  /*01c0*/  ULEA UR5, UR6, UR5, 0x18 ;  /* 0x0000000506057291 */ /* 0x000fc8000f8ec0ff */
[C---:B------:R-:W-:Y:S02]  /*01d0*/  LEA R16, R8.reuse, UR4, 0x7 ;  /* 0x0000000408107c11 */ /* 0x040fe4000f8e38ff */
[C---:B------:R-:W-:Y:S02]  /*01e0*/  LEA R6, R7.reuse, UR5, 0x2 ;  /* 0x0000000507067c11 */ /* 0x040fe4000f8e10ff */
[----:B------:R-:W-:Y:S02]  /*01f0*/  LEA R7, R7, R16, 0x2 ;  /* 0x0000001007077211 */ /* 0x000fe400078e10ff */
[----:B------:R-:W-:-:S07]  /*0200*/  LEA R5, R8, R6, 0x7 ;  /* 0x0000000608057211 */ /* 0x000fce00078e38ff */
.L_x_1:
[----:B--2---:R-:W-:-:S04]  /*0210*/  IMAD.WIDE R8, R0, 0x4, R22 ;  /* 0x0000000400087825 */ /* 0x004fc800078e0216 */
[----:B-1----:R-:W-:Y:S02]  /*0220*/  IMAD.WIDE R10, R3, 0x4, R24 ;  /* 0x00000004030a7825 */ /* 0x002fe400078e0218 */
[----:B------:R-:W2:Y:S04]  /*0230*/  LDG.E R8, desc[UR8][R8.64] ;  /* 0x0000000808087981 */ /* 0x000ea8000c1e1900 */
[----:B------:R-:W3:Y:S01]  /*0240*/  LDG.E R10, desc[UR8][R10.64] ;  /* 0x000000080a0a7981 */ /* 0x000ee2000c1e1900 */
[----:B------:R-:W-:Y:S02]  /*0250*/  IADD3 R17, PT, PT, R17, 0x20, RZ ;  /* 0x0000002011117810 */ /* 0x000fe40007ffe0ff */
[----:B------:R-:W-:Y:S02]  /*0260*/  IADD3 R0, PT, PT, R0, 0x20, RZ ;  /* 0x0000002000007810 */ /* 0x000fe40007ffe0ff */
[----:B------:R-:W-:-:S02]  /*0270*/  ISETP.GE.AND P0, PT, R17, R4, PT ;  /* 0x000000041100720c */ /* 0x000fc40003f06270 */
[----:B------:R-:W-:Y:S01]  /*0280*/  IADD3 R3, PT, PT, R18, R3, RZ ;  /* 0x0000000312037210 */ /* 0x000fe20007ffe0ff */
[----:B--2---:R-:W-:Y:S04]  /*0290*/  STS [R7], R8 ;  /* 0x0000000807007388 */ /* 0x004fe80000000800 */
[----:B---3--:R-:W-:Y:S01]  /*02a0*/  STS [R5], R10 ;  /* 0x0000000a05007388 */ /* 0x008fe20000000800 */
[----:B------:R-:W-:Y:S06]  /*02b0*/  BAR.SYNC.DEFER_BLOCKING 0x0 ;  /* 0x0000000000007b1d */ /* 0x000fec0000010000 */
[----:B------:R-:W-:Y:S04]  /*02c0*/  LDS R26, [R6] ;  /* 0x00000000061a7984 */ /* 0x000fe80000000800 */
[----:B------:R-:W0:Y:S04]  /*02d0*/  LDS.128 R12, [R16] ;  /* 0x00000000100c7984 */ /* 0x000e280000000c00 */
[----:B------:R-:W1:Y:S04]  /*02e0*/  LDS R27, [R6+0x80] ;  /* 0x00008000061b7984 */ /* 0x000e680000000800 */
[----:B------:R-:W2:Y:S04]  /*02f0*/  LDS R28, [R6+0x100] ;  /* 0x00010000061c7984 */ /* 0x000ea80000000800 */
[----:B------:R-:W3:Y:S04]  /*0300*/  LDS R29, [R6+0x180] ;  /* 0x00018000061d7984 */ /* 0x000ee80000000800 */
[----:B------:R-:W-:Y:S01]  /*0310*/  LDS.128 R8, [R16+0x10] ;  /* 0x0000100010087984 */ /* 0x000fe20000000c00 */
[----:B0-----:R-:W-:-:S03]  /*0320*/  FFMA R12, R12, R26, R19 ;  /* 0x0000001a0c0c7223 */ /* 0x001fc60000000013 */
[----:B------:R-:W-:Y:S01]  /*0330*/  LDS R19, [R6+0x300] ;  /* 0x0003000006137984 */ /* 0x000fe20000000800 */
[----:B-1----:R-:W-:-:S03]  /*0340*/  FFMA R27, R27, R13, R12 ;  /* 0x0000000d1b1b7223 */ /* 0x002fc6000000000c */
[----:B------:R-:W0:Y:S01]  /*0350*/  LDS R13, [R6+0x200] ;  /* 0x00020000060d7984 */ /* 0x000e220000000800 */
[----:B--2---:R-:W-:-:S03]  /*0360*/  FFMA R14, R28, R14, R27 ;  /* 0x0000000e1c0e7223 */ /* 0x004fc6000000001b */
[----:B------:R-:W1:Y:S01]  /*0370*/  LDS R27, [R6+0x280] ;  /* 0x00028000061b7984 */ /* 0x000e620000000800 */
[----:B---3--:R-:W-:-:S03]  /*0380*/  FFMA R15, R29, R15, R14 ;  /* 0x0000000f1d0f7223 */ /* 0x008fc6000000000e */
[----:B------:R-:W-:Y:S01]  /*0390*/  LDS R29, [R6+0x480] ;  /* 0x00048000061d7984 */ /* 0x000fe20000000800 */
[----:B0-----:R-:W-:-:S03]  /*03a0*/  FFMA R8, R8, R13, R15 ;  /* 0x0000000d08087223 */ /* 0x001fc6000000000f */
[----:B------:R-:W-:Y:S01]  /*03b0*/  LDS.128 R12, [R16+0x20] ;  /* 0x00002000100c7984 */ /* 0x000fe20000000c00 */
[----:B-1----:R-:W-:-:S03]  /*03c0*/  FFMA R8, R27, R9, R8 ;  /* 0x000000091b087223 */ /* 0x002fc60000000008 */
[----:B------:R-:W0:Y:S01]  /*03d0*/  LDS R27, [R6+0x380] ;  /* 0x00038000061b7984 */ /* 0x000e220000000800 */
[----:B------:R-:W-:-:S03]  /*03e0*/  FFMA R8, R19, R10, R8 ;  /* 0x0000000a13087223 */ /* 0x000fc60000000008 */
[----:B------:R-:W1:Y:S04]  /*03f0*/  LDS R9, [R6+0x400] ;  /* 0x0004000006097984 */ /* 0x000e680000000800 */
[----:B------:R-:W2:Y:S01]  /*0400*/  LDS R19, [R6+0x500] ;  /* 0x0005000006137984 */ /* 0x000ea20000000800 */
[----:B0-----:R-:W-:-:S04]  /*0410*/  FFMA R11, R27, R11, R8 ;  /* 0x0000000b1b0b7223 */ /* 0x001fc80000000008 */
[----:B-1----:R-:W-:Y:S02]  /*0420*/  FFMA R8, R12, R9, R11 ;  /* 0x000000090c087223 */ /* 0x002fe4000000000b */
[----:B------:R-:W0:Y:S02]  /*0430*/  LDS R12, [R6+0x580] ;  /* 0x00058000060c7984 */ /* 0x000e240000000800 */
[----:B------:R-:W-:Y:S02]  /*0440*/  FFMA R26, R29, R13, R8 ;  /* 0x0000000d1d1a7223 */ /* 0x000fe40000000008 */
[----:B------:R-:W-:Y:S02]  /*0450*/  LDS R13, [R6+0x600] ;  /* 0x00060000060d7984 */ /* 0x000fe40000000800 */
[----:B--2---:R-:W-:Y:S02]  /*0460*/  FFMA R27, R19, R14, R26 ;  /* 0x0000000e131b7223 */ /* 0x004fe4000000001a */
[----:B------:R-:W1:Y:S04]  /*0470*/  LDS.128 R8, [R16+0x30] ;  /* 0x0000300010087984 */ /* 0x000e680000000c00 */
[----:B------:R-:W2:Y:S04]  /*0480*/  LDS R29, [R6+0x680] ;  /* 0x00068000061d7984 */ /* 0x000ea80000000800 */
[----:B------:R-:W3:Y:S04]  /*0490*/  LDS R19, [R6+0x700] ;  /* 0x0007000006137984 */ /* 0x000ee80000000800 */
[----:B------:R-:W-:Y:S01]  /*04a0*/  LDS R26, [R6+0x980] ;  /* 0x00098000061a7984 */ /* 0x000fe20000000800 */
[----:B0-----:R-:W-:-:S04]  /*04b0*/  FFMA R15, R12, R15, R27 ;  /* 0x0000000f0c0f7223 */ /* 0x001fc8000000001b */
[----:B-1----:R-:W-:Y:S02]  /*04c0*/  FFMA R12, R8, R13, R15 ;  /* 0x0000000d080c7223 */ /* 0x002fe4000000000f */
[----:B------:R-:W0:Y:S02]  /*04d0*/  LDS R8, [R6+0x780] ;  /* 0x0007800006087984 */ /* 0x000e240000000800 */
[----:B--2---:R-:W-:Y:S02]  /*04e0*/  FFMA R12, R29, R9, R12 ;  /* 0x000000091d0c7223 */ /* 0x004fe4000000000c */
[----:B------:R-:W-:Y:S02]  /*04f0*/  LDS R9, [R6+0x800] ;  /* 0x0008000006097984 */ /* 0x000fe40000000800 */
[----:B---3--:R-:W-:Y:S02]  /*0500*/  FFMA R27, R19, R10, R12 ;  /* 0x0000000a131b7223 */ /* 0x008fe4000000000c */
[----:B------:R-:W1:Y:S04]  /*0510*/  LDS.128 R12, [R16+0x40] ;  /* 0x00004000100c7984 */ /* 0x000e680000000c00 */
[----:B------:R-:W2:Y:S04]  /*0520*/  LDS R29, [R6+0x880] ;  /* 0x00088000061d7984 */ /* 0x000ea80000000800 */
[----:B------:R-:W3:Y:S01]  /*0530*/  LDS R19, [R6+0x900] ;  /* 0x0009000006137984 */ /* 0x000ee20000000800 */
[----:B0-----:R-:W-:-:S04]  /*0540*/  FFMA R11, R8, R11, R27 ;  /* 0x0000000b080b7223 */ /* 0x001fc8000000001b */
[----:B-1----:R-:W-:Y:S02]  /*0550*/  FFMA R12, R12, R9, R11 ;  /* 0x000000090c0c7223 */ /* 0x002fe4000000000b */
[----:B------:R-:W-:Y:S02]  /*0560*/  LDS.128 R8, [R16+0x50] ;  /* 0x0000500010087984 */ /* 0x000fe40000000c00 */
[----:B--2---:R-:W-:Y:S02]  /*0570*/  FFMA R12, R29, R13, R12 ;  /* 0x0000000d1d0c7223 */ /* 0x004fe4000000000c */
[----:B------:R-:W0:Y:S02]  /*0580*/  LDS R13, [R6+0xa00] ;  /* 0x000a0000060d7984 */ /* 0x000e240000000800 */
[----:B---3--:R-:W-:Y:S02]  /*0590*/  FFMA R27, R19, R14, R12 ;  /* 0x0000000e131b7223 */ /* 0x008fe4000000000c */
[----:B------:R-:W1:Y:S02]  /*05a0*/  LDS R29, [R6+0xa80] ;  /* 0x000a8000061d7984 */ /* 0x000e640000000800 */
[----:B------:R-:W-:-:S02]  /*05b0*/  FFMA R15, R26, R15, R27 ;  /* 0x0000000f1a0f7223 */ /* 0x000fc4000000001b */
[----:B------:R-:W2:Y:S04]  /*05c0*/  LDS R19, [R6+0xb00] ;  /* 0x000b000006137984 */ /* 0x000ea80000000800 */
[----:B------:R-:W3:Y:S01]  /*05d0*/  LDS R26, [R6+0xb80] ;  /* 0x000b8000061a7984 */ /* 0x000ee20000000800 */
[----:B0-----:R-:W-:-:S03]  /*05e0*/  FFMA R8, R8, R13, R15 ;  /* 0x0000000d08087223 */ /* 0x001fc6000000000f */
[----:B------:R-:W-:Y:S01]  /*05f0*/  LDS.128 R12, [R16+0x60] ;  /* 0x00006000100c7984 */ /* 0x000fe20000000c00 */
[----:B-1----:R-:W-:-:S03]  /*0600*/  FFMA R8, R29, R9, R8 ;  /* 0x000000091d087223 */ /* 0x002fc60000000008 */
[----:B------:R-:W0:Y:S01]  /*0610*/  LDS R9, [R6+0xc00] ;  /* 0x000c000006097984 */ /* 0x000e220000000800 */
[----:B--2---:R-:W-:-:S03]  /*0620*/  FFMA R27, R19, R10, R8 ;  /* 0x0000000a131b7223 */ /* 0x004fc60000000008 */
[----:B------:R-:W1:Y:S01]  /*0630*/  LDS R29, [R6+0xc80] ;  /* 0x000c8000061d7984 */ /* 0x000e620000000800 */
[----:B---3--:R-:W-:-:S03]  /*0640*/  FFMA R11, R26, R11, R27 ;  /* 0x0000000b1a0b7223 */ /* 0x008fc6000000001b */
[----:B------:R-:W2:Y:S04]  /*0650*/  LDS R19, [R6+0xd00] ;  /* 0x000d000006137984 */ /* 0x000ea80000000800 */
[----:B------:R-:W3:Y:S04]  /*0660*/  LDS R26, [R6+0xd80] ;  /* 0x000d8000061a7984 */ /* 0x000ee80000000800 */
[----:B------:R-:W-:Y:S01]  /*0670*/  LDS R27, [R6+0xe80] ;  /* 0x000e8000061b7984 */ /* 0x000fe20000000800 */
[----:B0-----:R-:W-:-:S03]  /*0680*/  FFMA R12, R12, R9, R11 ;  /* 0x000000090c0c7223 */ /* 0x001fc6000000000b */
[----:B------:R-:W-:Y:S01]  /*0690*/  LDS.128 R8, [R16+0x70] ;  /* 0x0000700010087984 */ /* 0x000fe20000000c00 */
[----:B-1----:R-:W-:-:S03]  /*06a0*/  FFMA R12, R29, R13, R12 ;  /* 0x0000000d1d0c7223 */ /* 0x002fc6000000000c */
[----:B------:R-:W0:Y:S01]  /*06b0*/  LDS R13, [R6+0xe00] ;  /* 0x000e0000060d7984 */ /* 0x000e220000000800 */
[----:B--2---:R-:W-:-:S03]  /*06c0*/  FFMA R19, R19, R14, R12 ;  /* 0x0000000e13137223 */ /* 0x004fc6000000000c */
[----:B------:R-:W1:Y:S01]  /*06d0*/  LDS R12, [R6+0xf00] ;  /* 0x000f0000060c7984 */ /* 0x000e620000000800 */
[----:B---3--:R-:W-:-:S03]  /*06e0*/  FFMA R15, R26, R15, R19 ;  /* 0x0000000f1a0f7223 */ /* 0x008fc60000000013 */
[----:B------:R-:W2:Y:S01]  /*06f0*/  LDS R19, [R6+0xf80] ;  /* 0x000f800006137984 */ /* 0x000ea20000000800 */
[----:B0-----:R-:W-:-:S04]  /*0700*/  FFMA R8, R8, R13, R15 ;  /* 0x0000000d08087223 */ /* 0x001fc8000000000f */
[----:B------:R-:W-:-:S04]  /*0710*/  FFMA R9, R27, R9, R8 ;  /* 0x000000091b097223 */ /* 0x000fc80000000008 */
[----:B-1----:R-:W-:-:S04]  /*0720*/  FFMA R10, R12, R10, R9 ;  /* 0x0000000a0c0a7223 */ /* 0x002fc80000000009 */
[----:B--2---:R-:W-:Y:S01]  /*0730*/  FFMA R19, R19, R11, R10 ;  /* 0x0000000b13137223 */ /* 0x004fe2000000000a */
[----:B------:R-:W-:Y:S06]  /*0740*/  BAR.SYNC.DEFER_BLOCKING 0x0 ;  /* 0x0000000000007b1d */ /* 0x000fec0000010000 */
[----:B------:R-:W-:Y:S05]  /*0750*/  @!P0 BRA `(.L_x_1) ;  /* 0xfffffff800ac8947 */ /* 0x000fea000383ffff */
.L_x_0:
[----:B------:R-:W-:-:S04]  /*0760*/  IMAD R3, R18, UR10, R2 ;  /* 0x0000000a12037c24 */ /* 0x000fc8000f8e0202 */
[----:B------:R-:W-:-:S05]  /*0770*/  IMAD.WIDE R20, R3, 0x4, R20 ;  /* 0x0000000403147825 */ /* 0x000fca00078e0214 */
[----:B------:R-:W-:Y:S01]  /*0780*/  STG.E desc[UR8][R20.64], R19 ;  /* 0x0000001314007986 */ /* 0x000fe2000c101908 */
[----:B------:R-:W-:Y:S05]  /*0790*/  EXIT ;  /* 0x000000000000794d */ /* 0x000fea0003800000 */
.L_x_2:
[----:B------:R-:W-:-:S00]  /*07a0*/  BRA `(.L_x_2) ;  /* 0xfffffffc00fc7947 */ /* 0x000fc0000383ffff */
[----:B------:R-:W-:-:S00]  /*07b0*/  NOP ;  /* 0x0000000000007918 */ /* 0x000fc00000000000 */
        /* <DEDUP_REMOVED lines=12> */
.L_x_3:


//--------------------- .nv.shared._Z13MatrixMulCUDAILi32EEvPfS0_S0_ii --------------------------
	.section	.nv.shared._Z13MatrixMulCUDAILi32EEvPfS0_S0_ii,"aw",@nobits
	.sectionflags	@""
	.align	4
.nv.shared._Z13MatrixMulCUDAILi32EEvPfS0_S0_ii:
	.zero		9216


//--------------------- .nv.shared.reserved.0     --------------------------
	.section	.nv.shared.reserved.0,"aw",@nobits
	.weak		__nv_reservedSMEM_offset_0_alias
	.size		__nv_reservedSMEM_offset_0_alias, 0, 64
	.other		__nv_reservedSMEM_offset_0_alias,@"STO_CUDA_RESERVED_SHARED STV_DEFAULT"
__nv_reservedSMEM_offset_0_alias:
	.zero		0
	.zero		64


//--------------------- .nv.constant0._Z13MatrixMulCUDAILi32EEvPfS0_S0_ii --------------------------
	.section	.nv.constant0._Z13MatrixMulCUDAILi32EEvPfS0_S0_ii,"a",@progbits
	.sectionflags	@""
	.align	4
.nv.constant0._Z13MatrixMulCUDAILi32EEvPfS0_S0_ii:
	.zero		928


//--------------------- SYMBOLS --------------------------

	.type		.nv.reservedSmem.offset0,@object
	.size		.nv.reservedSmem.offset0,0x4
	.type		.nv.reservedSmem.cap,@object
	.size		.nv.reservedSmem.cap,0x4
